//
// Generated by NVIDIA NVVM Compiler
//
// Compiler Build ID: CL-36424714
// Cuda compilation tools, release 13.0, V13.0.88
// Based on NVVM 20.0.0
//

.version 9.0
.target sm_100
.address_size 64

	// .globl	_Z9MatrixMulPfS_S_i
// _ZZ11MatrixMulShPfS_S_iE3Mds has been demoted
// _ZZ11MatrixMulShPfS_S_iE3Nds has been demoted

.visible .entry _Z9MatrixMulPfS_S_i(
	.param .u64 .ptr .align 1 _Z9MatrixMulPfS_S_i_param_0,
	.param .u64 .ptr .align 1 _Z9MatrixMulPfS_S_i_param_1,
	.param .u64 .ptr .align 1 _Z9MatrixMulPfS_S_i_param_2,
	.param .u32 _Z9MatrixMulPfS_S_i_param_3
)
{
	.reg .pred 	%p<10>;
	.reg .b32 	%r<89>;
	.reg .b32 	%f<55>;
	.reg .b64 	%rd<69>;

	ld.param.u64 	%rd5, [_Z9MatrixMulPfS_S_i_param_0];
	ld.param.u64 	%rd6, [_Z9MatrixMulPfS_S_i_param_1];
	ld.param.u64 	%rd4, [_Z9MatrixMulPfS_S_i_param_2];
	ld.param.u32 	%r43, [_Z9MatrixMulPfS_S_i_param_3];
	cvta.to.global.u64 	%rd1, %rd6;
	cvta.to.global.u64 	%rd2, %rd5;
	mov.u32 	%r44, %ctaid.x;
	shl.b32 	%r1, %r44, 4;
	mov.u32 	%r2, %tid.x;
	add.s32 	%r3, %r1, %r2;
	setp.lt.s32 	%p1, %r43, 1;
	@%p1 bra 	$L__BB0_12;
	cvta.to.global.u64 	%rd7, %rd4;
	mov.u32 	%r46, %tid.y;
	mov.u32 	%r47, %ctaid.y;
	shl.b32 	%r48, %r47, 4;
	add.s32 	%r49, %r48, %r46;
	mul.lo.s32 	%r4, %r43, %r49;
	add.s32 	%r50, %r4, %r3;
	mul.wide.u32 	%rd8, %r50, 4;
	add.s64 	%rd3, %rd7, %rd8;
	ld.global.f32 	%f52, [%rd3];
	and.b32  	%r5, %r43, 7;
	setp.lt.u32 	%p2, %r43, 8;
	mov.b32 	%r87, 0;
	@%p2 bra 	$L__BB0_4;
	and.b32  	%r87, %r43, 2147483640;
	neg.s32 	%r85, %r87;
	add.s32 	%r51, %r2, %r43;
	add.s32 	%r84, %r51, %r1;
	shl.b32 	%r9, %r43, 3;
	shl.b32 	%r52, %r43, 1;
	add.s32 	%r83, %r3, %r52;
	mad.lo.s32 	%r82, %r43, 3, %r3;
	shl.b32 	%r53, %r43, 2;
	add.s32 	%r81, %r3, %r53;
	mad.lo.s32 	%r80, %r43, 5, %r3;
	mad.lo.s32 	%r79, %r43, 6, %r3;
	mad.lo.s32 	%r78, %r43, 7, %r3;
	add.s32 	%r76, %r4, 3;
	mov.u32 	%r77, %r3;
$L__BB0_3:
	.pragma "nounroll";
	add.s32 	%r54, %r76, -3;
	mul.wide.u32 	%rd9, %r54, 4;
	add.s64 	%rd10, %rd2, %rd9;
	ld.global.f32 	%f9, [%rd10];
	mul.wide.u32 	%rd11, %r77, 4;
	add.s64 	%rd12, %rd1, %rd11;
	ld.global.f32 	%f10, [%rd12];
	fma.rn.f32 	%f11, %f9, %f10, %f52;
	st.global.f32 	[%rd3], %f11;
	add.s32 	%r55, %r76, -2;
	mul.wide.u32 	%rd13, %r55, 4;
	add.s64 	%rd14, %rd2, %rd13;
	ld.global.f32 	%f12, [%rd14];
	mul.wide.u32 	%rd15, %r84, 4;
	add.s64 	%rd16, %rd1, %rd15;
	ld.global.f32 	%f13, [%rd16];
	fma.rn.f32 	%f14, %f12, %f13, %f11;
	st.global.f32 	[%rd3], %f14;
	add.s32 	%r56, %r76, -1;
	mul.wide.u32 	%rd17, %r56, 4;
	add.s64 	%rd18, %rd2, %rd17;
	ld.global.f32 	%f15, [%rd18];
	mul.wide.u32 	%rd19, %r83, 4;
	add.s64 	%rd20, %rd1, %rd19;
	ld.global.f32 	%f16, [%rd20];
	fma.rn.f32 	%f17, %f15, %f16, %f14;
	st.global.f32 	[%rd3], %f17;
	add.s32 	%r57, %r76, 4;
	mul.wide.u32 	%rd21, %r76, 4;
	add.s64 	%rd22, %rd2, %rd21;
	ld.global.f32 	%f18, [%rd22];
	mul.wide.u32 	%rd23, %r82, 4;
	add.s64 	%rd24, %rd1, %rd23;
	ld.global.f32 	%f19, [%rd24];
	fma.rn.f32 	%f20, %f18, %f19, %f17;
	st.global.f32 	[%rd3], %f20;
	add.s32 	%r58, %r76, 1;
	mul.wide.u32 	%rd25, %r58, 4;
	add.s64 	%rd26, %rd2, %rd25;
	ld.global.f32 	%f21, [%rd26];
	mul.wide.u32 	%rd27, %r81, 4;
	add.s64 	%rd28, %rd1, %rd27;
	ld.global.f32 	%f22, [%rd28];
	fma.rn.f32 	%f23, %f21, %f22, %f20;
	st.global.f32 	[%rd3], %f23;
	add.s32 	%r59, %r76, 2;
	mul.wide.u32 	%rd29, %r59, 4;
	add.s64 	%rd30, %rd2, %rd29;
	ld.global.f32 	%f24, [%rd30];
	mul.wide.u32 	%rd31, %r80, 4;
	add.s64 	%rd32, %rd1, %rd31;
	ld.global.f32 	%f25, [%rd32];
	fma.rn.f32 	%f26, %f24, %f25, %f23;
	st.global.f32 	[%rd3], %f26;
	add.s32 	%r60, %r76, 3;
	mul.wide.u32 	%rd33, %r60, 4;
	add.s64 	%rd34, %rd2, %rd33;
	ld.global.f32 	%f27, [%rd34];
	mul.wide.u32 	%rd35, %r79, 4;
	add.s64 	%rd36, %rd1, %rd35;
	ld.global.f32 	%f28, [%rd36];
	fma.rn.f32 	%f29, %f27, %f28, %f26;
	st.global.f32 	[%rd3], %f29;
	mul.wide.u32 	%rd37, %r57, 4;
	add.s64 	%rd38, %rd2, %rd37;
	ld.global.f32 	%f30, [%rd38];
	mul.wide.u32 	%rd39, %r78, 4;
	add.s64 	%rd40, %rd1, %rd39;
	ld.global.f32 	%f31, [%rd40];
	fma.rn.f32 	%f52, %f30, %f31, %f29;
	st.global.f32 	[%rd3], %f52;
	add.s32 	%r85, %r85, 8;
	add.s32 	%r84, %r84, %r9;
	add.s32 	%r83, %r83, %r9;
	add.s32 	%r82, %r82, %r9;
	add.s32 	%r81, %r81, %r9;
	add.s32 	%r80, %r80, %r9;
	add.s32 	%r79, %r79, %r9;
	add.s32 	%r78, %r78, %r9;
	add.s32 	%r77, %r77, %r9;
	add.s32 	%r76, %r76, 8;
	setp.ne.s32 	%p3, %r85, 0;
	@%p3 bra 	$L__BB0_3;
$L__BB0_4:
	setp.eq.s32 	%p4, %r5, 0;
	@%p4 bra 	$L__BB0_12;
	and.b32  	%r38, %r43, 3;
	setp.lt.u32 	%p5, %r5, 4;
	@%p5 bra 	$L__BB0_7;
	add.s32 	%r61, %r87, %r4;
	mul.wide.u32 	%rd41, %r61, 4;
	add.s64 	%rd42, %rd2, %rd41;
	ld.global.f32 	%f32, [%rd42];
	mad.lo.s32 	%r62, %r87, %r43, %r3;
	mul.wide.u32 	%rd43, %r62, 4;
	add.s64 	%rd44, %rd1, %rd43;
	ld.global.f32 	%f33, [%rd44];
	fma.rn.f32 	%f34, %f32, %f33, %f52;
	st.global.f32 	[%rd3], %f34;
	add.s32 	%r63, %r61, 1;
	mul.wide.u32 	%rd45, %r63, 4;
	add.s64 	%rd46, %rd2, %rd45;
	ld.global.f32 	%f35, [%rd46];
	add.s32 	%r64, %r62, %r43;
	mul.wide.u32 	%rd47, %r64, 4;
	add.s64 	%rd48, %rd1, %rd47;
	ld.global.f32 	%f36, [%rd48];
	fma.rn.f32 	%f37, %f35, %f36, %f34;
	st.global.f32 	[%rd3], %f37;
	add.s32 	%r65, %r61, 2;
	mul.wide.u32 	%rd49, %r65, 4;
	add.s64 	%rd50, %rd2, %rd49;
	ld.global.f32 	%f38, [%rd50];
	add.s32 	%r66, %r64, %r43;
	mul.wide.u32 	%rd51, %r66, 4;
	add.s64 	%rd52, %rd1, %rd51;
	ld.global.f32 	%f39, [%rd52];
	fma.rn.f32 	%f40, %f38, %f39, %f37;
	st.global.f32 	[%rd3], %f40;
	add.s32 	%r67, %r61, 3;
	mul.wide.u32 	%rd53, %r67, 4;
	add.s64 	%rd54, %rd2, %rd53;
	ld.global.f32 	%f41, [%rd54];
	add.s32 	%r68, %r66, %r43;
	mul.wide.u32 	%rd55, %r68, 4;
	add.s64 	%rd56, %rd1, %rd55;
	ld.global.f32 	%f42, [%rd56];
	fma.rn.f32 	%f52, %f41, %f42, %f40;
	st.global.f32 	[%rd3], %f52;
	add.s32 	%r87, %r87, 4;
$L__BB0_7:
	setp.eq.s32 	%p6, %r38, 0;
	@%p6 bra 	$L__BB0_12;
	setp.eq.s32 	%p7, %r38, 1;
	@%p7 bra 	$L__BB0_10;
	add.s32 	%r69, %r87, %r4;
	mul.wide.u32 	%rd57, %r69, 4;
	add.s64 	%rd58, %rd2, %rd57;
	ld.global.f32 	%f43, [%rd58];
	mad.lo.s32 	%r70, %r87, %r43, %r3;
	mul.wide.u32 	%rd59, %r70, 4;
	add.s64 	%rd60, %rd1, %rd59;
	ld.global.f32 	%f44, [%rd60];
	fma.rn.f32 	%f45, %f43, %f44, %f52;
	st.global.f32 	[%rd3], %f45;
	add.s32 	%r71, %r69, 1;
	mul.wide.u32 	%rd61, %r71, 4;
	add.s64 	%rd62, %rd2, %rd61;
	ld.global.f32 	%f46, [%rd62];
	add.s32 	%r72, %r70, %r43;
	mul.wide.u32 	%rd63, %r72, 4;
	add.s64 	%rd64, %rd1, %rd63;
	ld.global.f32 	%f47, [%rd64];
	fma.rn.f32 	%f52, %f46, %f47, %f45;
	st.global.f32 	[%rd3], %f52;
	add.s32 	%r87, %r87, 2;
$L__BB0_10:
	and.b32  	%r73, %r43, 1;
	setp.eq.b32 	%p8, %r73, 1;
	not.pred 	%p9, %p8;
	@%p9 bra 	$L__BB0_12;
	add.s32 	%r74, %r87, %r4;
	mul.wide.u32 	%rd65, %r74, 4;
	add.s64 	%rd66, %rd2, %rd65;
	ld.global.f32 	%f48, [%rd66];
	mad.lo.s32 	%r75, %r87, %r43, %r3;
	mul.wide.u32 	%rd67, %r75, 4;
	add.s64 	%rd68, %rd1, %rd67;
	ld.global.f32 	%f49, [%rd68];
	fma.rn.f32 	%f50, %f48, %f49, %f52;
	st.global.f32 	[%rd3], %f50;
$L__BB0_12:
	ret;

}
	// .globl	_Z11MatrixMulShPfS_S_i
.visible .entry _Z11MatrixMulShPfS_S_i(
	.param .u64 .ptr .align 1 _Z11MatrixMulShPfS_S_i_param_0,
	.param .u64 .ptr .align 1 _Z11MatrixMulShPfS_S_i_param_1,
	.param .u64 .ptr .align 1 _Z11MatrixMulShPfS_S_i_param_2,
	.param .u32 _Z11MatrixMulShPfS_S_i_param_3
)
{
	.reg .pred 	%p<3>;
	.reg .b32 	%r<58>;
	.reg .b32 	%f<71>;
	.reg .b64 	%rd<13>;
	// demoted variable
	.shared .align 4 .b8 _ZZ11MatrixMulShPfS_S_iE3Mds[1024];
	// demoted variable
	.shared .align 4 .b8 _ZZ11MatrixMulShPfS_S_iE3Nds[1024];
	ld.param.u64 	%rd3, [_Z11MatrixMulShPfS_S_i_param_0];
	ld.param.u64 	%rd4, [_Z11MatrixMulShPfS_S_i_param_1];
	ld.param.u64 	%rd5, [_Z11MatrixMulShPfS_S_i_param_2];
	ld.param.u32 	%r21, [_Z11MatrixMulShPfS_S_i_param_3];
	mov.u32 	%r22, %ctaid.x;
	shl.b32 	%r1, %r22, 4;
	mov.u32 	%r2, %tid.x;
	mov.u32 	%r23, %ctaid.y;
	shl.b32 	%r24, %r23, 4;
	mov.u32 	%r3, %tid.y;
	add.s32 	%r4, %r24, %r3;
	setp.lt.s32 	%p1, %r21, 16;
	mov.f32 	%f70, 0f00000000;
	@%p1 bra 	$L__BB1_4;
	shl.b32 	%r26, %r3, 6;
	mov.u32 	%r27, _ZZ11MatrixMulShPfS_S_iE3Mds;
	add.s32 	%r28, %r27, %r26;
	shl.b32 	%r29, %r2, 2;
	add.s32 	%r5, %r28, %r29;
	mov.u32 	%r30, _ZZ11MatrixMulShPfS_S_iE3Nds;
	add.s32 	%r6, %r30, %r26;
	add.s32 	%r7, %r6, %r29;
	shl.b32 	%r31, %r2, 6;
	add.s32 	%r8, %r27, %r31;
	shr.s32 	%r32, %r21, 31;
	shr.u32 	%r33, %r32, 28;
	add.s32 	%r34, %r21, %r33;
	shr.s32 	%r35, %r34, 4;
	neg.s32 	%r56, %r35;
	mad.lo.s32 	%r55, %r21, %r4, %r2;
	mad.lo.s32 	%r36, %r3, %r21, %r2;
	add.s32 	%r54, %r36, %r1;
	shl.b32 	%r12, %r21, 4;
	cvta.to.global.u64 	%rd1, %rd3;
	cvta.to.global.u64 	%rd2, %rd4;
	mov.b32 	%r57, 0;
$L__BB1_2:
	mul.wide.u32 	%rd6, %r55, 4;
	add.s64 	%rd7, %rd1, %rd6;
	ld.global.f32 	%f4, [%rd7];
	st.shared.f32 	[%r5], %f4;
	mul.wide.u32 	%rd8, %r54, 4;
	add.s64 	%rd9, %rd2, %rd8;
	ld.global.f32 	%f5, [%rd9];
	st.shared.f32 	[%r7], %f5;
	bar.sync 	0;
	ld.shared.f32 	%f6, [%r8];
	ld.shared.f32 	%f7, [%r6];
	cvt.rn.f32.s32 	%f8, %r57;
	fma.rn.f32 	%f9, %f6, %f7, %f8;
	cvt.rzi.s32.f32 	%r37, %f9;
	ld.shared.f32 	%f10, [%r8+4];
	ld.shared.f32 	%f11, [%r6+4];
	cvt.rn.f32.s32 	%f12, %r37;
	fma.rn.f32 	%f13, %f10, %f11, %f12;
	cvt.rzi.s32.f32 	%r38, %f13;
	ld.shared.f32 	%f14, [%r8+8];
	ld.shared.f32 	%f15, [%r6+8];
	cvt.rn.f32.s32 	%f16, %r38;
	fma.rn.f32 	%f17, %f14, %f15, %f16;
	cvt.rzi.s32.f32 	%r39, %f17;
	ld.shared.f32 	%f18, [%r8+12];
	ld.shared.f32 	%f19, [%r6+12];
	cvt.rn.f32.s32 	%f20, %r39;
	fma.rn.f32 	%f21, %f18, %f19, %f20;
	cvt.rzi.s32.f32 	%r40, %f21;
	ld.shared.f32 	%f22, [%r8+16];
	ld.shared.f32 	%f23, [%r6+16];
	cvt.rn.f32.s32 	%f24, %r40;
	fma.rn.f32 	%f25, %f22, %f23, %f24;
	cvt.rzi.s32.f32 	%r41, %f25;
	ld.shared.f32 	%f26, [%r8+20];
	ld.shared.f32 	%f27, [%r6+20];
	cvt.rn.f32.s32 	%f28, %r41;
	fma.rn.f32 	%f29, %f26, %f27, %f28;
	cvt.rzi.s32.f32 	%r42, %f29;
	ld.shared.f32 	%f30, [%r8+24];
	ld.shared.f32 	%f31, [%r6+24];
	cvt.rn.f32.s32 	%f32, %r42;
	fma.rn.f32 	%f33, %f30, %f31, %f32;
	cvt.rzi.s32.f32 	%r43, %f33;
	ld.shared.f32 	%f34, [%r8+28];
	ld.shared.f32 	%f35, [%r6+28];
	cvt.rn.f32.s32 	%f36, %r43;
	fma.rn.f32 	%f37, %f34, %f35, %f36;
	cvt.rzi.s32.f32 	%r44, %f37;
	ld.shared.f32 	%f38, [%r8+32];
	ld.shared.f32 	%f39, [%r6+32];
	cvt.rn.f32.s32 	%f40, %r44;
	fma.rn.f32 	%f41, %f38, %f39, %f40;
	cvt.rzi.s32.f32 	%r45, %f41;
	ld.shared.f32 	%f42, [%r8+36];
	ld.shared.f32 	%f43, [%r6+36];
	cvt.rn.f32.s32 	%f44, %r45;
	fma.rn.f32 	%f45, %f42, %f43, %f44;
	cvt.rzi.s32.f32 	%r46, %f45;
	ld.shared.f32 	%f46, [%r8+40];
	ld.shared.f32 	%f47, [%r6+40];
	cvt.rn.f32.s32 	%f48, %r46;
	fma.rn.f32 	%f49, %f46, %f47, %f48;
	cvt.rzi.s32.f32 	%r47, %f49;
	ld.shared.f32 	%f50, [%r8+44];
	ld.shared.f32 	%f51, [%r6+44];
	cvt.rn.f32.s32 	%f52, %r47;
	fma.rn.f32 	%f53, %f50, %f51, %f52;
	cvt.rzi.s32.f32 	%r48, %f53;
	ld.shared.f32 	%f54, [%r8+48];
	ld.shared.f32 	%f55, [%r6+48];
	cvt.rn.f32.s32 	%f56, %r48;
	fma.rn.f32 	%f57, %f54, %f55, %f56;
	cvt.rzi.s32.f32 	%r49, %f57;
	ld.shared.f32 	%f58, [%r8+52];
	ld.shared.f32 	%f59, [%r6+52];
	cvt.rn.f32.s32 	%f60, %r49;
	fma.rn.f32 	%f61, %f58, %f59, %f60;
	cvt.rzi.s32.f32 	%r50, %f61;
	ld.shared.f32 	%f62, [%r8+56];
	ld.shared.f32 	%f63, [%r6+56];
	cvt.rn.f32.s32 	%f64, %r50;
	fma.rn.f32 	%f65, %f62, %f63, %f64;
	cvt.rzi.s32.f32 	%r51, %f65;
	ld.shared.f32 	%f66, [%r8+60];
	ld.shared.f32 	%f67, [%r6+60];
	cvt.rn.f32.s32 	%f68, %r51;
	fma.rn.f32 	%f69, %f66, %f67, %f68;
	cvt.rzi.s32.f32 	%r57, %f69;
	bar.sync 	0;
	add.s32 	%r56, %r56, 1;
	setp.ne.s32 	%p2, %r56, 0;
	add.s32 	%r55, %r55, 16;
	add.s32 	%r54, %r54, %r12;
	@%p2 bra 	$L__BB1_2;
	cvt.rn.f32.s32 	%f70, %r57;
$L__BB1_4:
	cvta.to.global.u64 	%rd10, %rd5;
	add.s32 	%r52, %r1, %r2;
	mad.lo.s32 	%r53, %r21, %r4, %r52;
	mul.wide.u32 	%rd11, %r53, 4;
	add.s64 	%rd12, %rd10, %rd11;
	st.global.f32 	[%rd12], %f70;
	ret;

}


// ===== COMPILED SASS (sm_100) =====

	.target	sm_100

	.elftype	@"ET_EXEC"


//--------------------- .note.nv.tkinfo           --------------------------
	.section	.note.nv.tkinfo,"",@"SHT_NOTE"
	.sectionflags	@"SHF_NOTE_NV_TKINFO"
	.tkinfo
        /*0018*/ 	.word	0x00000002
        /*0030*/ 	.string	""
        /*0030*/ 	.string	"ptxas"
        /*0030*/ 	.string	"Cuda compilation tools, release 13.0, V13.0.88"
        /*0030*/ 	.string	"Build cuda_13.0.r13.0/compiler.36424714_0"
        /*0030*/ 	.string	"-arch sm_100 -m 64 "



//--------------------- .note.nv.cuinfo           --------------------------
	.section	.note.nv.cuinfo,"",@"SHT_NOTE"
	.sectionflags	@"SHF_NOTE_NV_CUINFO"
        /*0018*/ 	.short	0x0002
        /*001a*/ 	.short	0x0064
        /*001c*/ 	.short	0x0082
	.zero		2


//--------------------- .nv.info                  --------------------------
	.section	.nv.info,"",@"SHT_CUDA_INFO"
	.align	4


	//----- nvinfo : EIATTR_REGCOUNT
	.align		4
        /*0000*/ 	.byte	0x04, 0x2f
        /*0002*/ 	.short	(.L_1 - .L_0)
	.align		4
.L_0:
        /*0004*/ 	.word	index@(_Z9MatrixMulPfS_S_i)
        /*0008*/ 	.word	0x00000020


	//----- nvinfo : EIATTR_FRAME_SIZE
	.align		4
.L_1:
        /*000c*/ 	.byte	0x04, 0x11
        /*000e*/ 	.short	(.L_3 - .L_2)
	.align		4
.L_2:
        /*0010*/ 	.word	index@(_Z9MatrixMulPfS_S_i)
        /*0014*/ 	.word	0x00000000


	//----- nvinfo : EIATTR_REGCOUNT
	.align		4
.L_3:
        /*0018*/ 	.byte	0x04, 0x2f
        /*001a*/ 	.short	(.L_5 - .L_4)
	.align		4
.L_4:
        /*001c*/ 	.word	index@(_Z11MatrixMulShPfS_S_i)
        /*0020*/ 	.word	0x00000022


	//----- nvinfo : EIATTR_FRAME_SIZE
	.align		4
.L_5:
        /*0024*/ 	.byte	0x04, 0x11
        /*0026*/ 	.short	(.L_7 - .L_6)
	.align		4
.L_6:
        /*0028*/ 	.word	index@(_Z11MatrixMulShPfS_S_i)
        /*002c*/ 	.word	0x00000000


	//----- nvinfo : EIATTR_MIN_STACK_SIZE
	.align		4
.L_7:
        /*0030*/ 	.byte	0x04, 0x12
        /*0032*/ 	.short	(.L_9 - .L_8)
	.align		4
.L_8:
        /*0034*/ 	.word	index@(_Z11MatrixMulShPfS_S_i)
        /*0038*/ 	.word	0x00000000


	//----- nvinfo : EIATTR_MIN_STACK_SIZE
	.align		4
.L_9:
        /*003c*/ 	.byte	0x04, 0x12
        /*003e*/ 	.short	(.L_11 - .L_10)
	.align		4
.L_10:
        /*0040*/ 	.word	index@(_Z9MatrixMulPfS_S_i)
        /*0044*/ 	.word	0x00000000
.L_11:


//--------------------- .nv.compat                --------------------------
	.section	.nv.compat,"",@"SHT_CUDA_COMPAT_INFO"
	.align	4
        /*0000*/ 	.byte	0x02, 0x09, 0x00, 0x00, 0x02, 0x02, 0x01, 0x00, 0x02, 0x05, 0x05, 0x00, 0x03, 0x07, 0x01, 0x01
        /*0010*/ 	.byte	0x02, 0x03, 0x00, 0x00, 0x02, 0x06, 0x01, 0x00, 0x04, 0x0b, 0x08, 0x00, 0x09, 0x00, 0x00, 0x00
        /*0020*/ 	.byte	0x00, 0x00, 0x00, 0x00


//--------------------- .nv.info._Z11MatrixMulShPfS_S_i --------------------------
	.section	.nv.info._Z11MatrixMulShPfS_S_i,"",@"SHT_CUDA_INFO"
	.sectionflags	@""
	.align	4


	//----- nvinfo : EIATTR_CUDA_API_VERSION
	.align		4
        /*0000*/ 	.byte	0x04, 0x37
        /*0002*/ 	.short	(.L_13 - .L_12)
.L_12:
        /*0004*/ 	.word	0x00000082


	//----- nvinfo : EIATTR_KPARAM_INFO
	.align		4
.L_13:
        /*0008*/ 	.byte	0x04, 0x17
        /*000a*/ 	.short	(.L_15 - .L_14)
.L_14:
        /*000c*/ 	.word	0x00000000
        /*0010*/ 	.short	0x0003
        /*0012*/ 	.short	0x0018
        /*0014*/ 	.byte	0x00, 0xf0, 0x11, 0x00


	//----- nvinfo : EIATTR_KPARAM_INFO
	.align		4
.L_15:
        /*0018*/ 	.byte	0x04, 0x17
        /*001a*/ 	.short	(.L_17 - .L_16)
.L_16:
        /*001c*/ 	.word	0x00000000
        /*0020*/ 	.short	0x0002
        /*0022*/ 	.short	0x0010
        /*0024*/ 	.byte	0x00, 0xf5, 0x21, 0x00


	//----- nvinfo : EIATTR_KPARAM_INFO
	.align		4
.L_17:
        /*0028*/ 	.byte	0x04, 0x17
        /*002a*/ 	.short	(.L_19 - .L_18)
.L_18:
        /*002c*/ 	.word	0x00000000
        /*0030*/ 	.short	0x0001
        /*0032*/ 	.short	0x0008
        /*0034*/ 	.byte	0x00, 0xf5, 0x21, 0x00


	//----- nvinfo : EIATTR_KPARAM_INFO
	.align		4
.L_19:
        /*0038*/ 	.byte	0x04, 0x17
        /*003a*/ 	.short	(.L_21 - .L_20)
.L_20:
        /*003c*/ 	.word	0x00000000
        /*0040*/ 	.short	0x0000
        /*0042*/ 	.short	0x0000
        /*0044*/ 	.byte	0x00, 0xf5, 0x21, 0x00


	//----- nvinfo : EIATTR_SPARSE_MMA_MASK
	.align		4
.L_21:
        /*0048*/ 	.byte	0x03, 0x50
        /*004a*/ 	.short	0x0000


	//----- nvinfo : EIATTR_MAXREG_COUNT
	.align		4
        /*004c*/ 	.byte	0x03, 0x1b
        /*004e*/ 	.short	0x00ff


	//----- nvinfo : EIATTR_NUM_BARRIERS
	.align		4
        /*0050*/ 	.byte	0x02, 0x4c
        /*0052*/ 	.byte	0x01
	.zero		1


	//----- nvinfo : EIATTR_MERCURY_ISA_VERSION
	.align		4
        /*0054*/ 	.byte	0x03, 0x5f
        /*0056*/ 	.short	0x0101


	//----- nvinfo : EIATTR_VRC_CTA_INIT_COUNT
	.align		4
        /*0058*/ 	.byte	0x02, 0x4a
	.zero		1
	.zero		1


	//----- nvinfo : EIATTR_EXIT_INSTR_OFFSETS
	.align		4
        /*005c*/ 	.byte	0x04, 0x1c
        /*005e*/ 	.short	(.L_23 - .L_22)


	//   ....[0]....
.L_22:
        /*0060*/ 	.word	0x000006a0


	//----- nvinfo : EIATTR_CBANK_PARAM_SIZE
	.align		4
.L_23:
        /*0064*/ 	.byte	0x03, 0x19
        /*0066*/ 	.short	0x001c


	//----- nvinfo : EIATTR_PARAM_CBANK
	.align		4
        /*0068*/ 	.byte	0x04, 0x0a
        /*006a*/ 	.short	(.L_25 - .L_24)
	.align		4
.L_24:
        /*006c*/ 	.word	index@(.nv.constant0._Z11MatrixMulShPfS_S_i)
        /*0070*/ 	.short	0x0380
        /*0072*/ 	.short	0x001c


	//----- nvinfo : EIATTR_SW_WAR
	.align		4
.L_25:
        /*0074*/ 	.byte	0x04, 0x36
        /*0076*/ 	.short	(.L_27 - .L_26)
.L_26:
        /*0078*/ 	.word	0x00000008
.L_27:


//--------------------- .nv.info._Z9MatrixMulPfS_S_i --------------------------
	.section	.nv.info._Z9MatrixMulPfS_S_i,"",@"SHT_CUDA_INFO"
	.sectionflags	@""
	.align	4


	//----- nvinfo : EIATTR_CUDA_API_VERSION
	.align		4
        /*0000*/ 	.byte	0x04, 0x37
        /*0002*/ 	.short	(.L_29 - .L_28)
.L_28:
        /*0004*/ 	.word	0x00000082


	//----- nvinfo : EIATTR_KPARAM_INFO
	.align		4
.L_29:
        /*0008*/ 	.byte	0x04, 0x17
        /*000a*/ 	.short	(.L_31 - .L_30)
.L_30:
        /*000c*/ 	.word	0x00000000
        /*0010*/ 	.short	0x0003
        /*0012*/ 	.short	0x0018
        /*0014*/ 	.byte	0x00, 0xf0, 0x11, 0x00


	//----- nvinfo : EIATTR_KPARAM_INFO
	.align		4
.L_31:
        /*0018*/ 	.byte	0x04, 0x17
        /*001a*/ 	.short	(.L_33 - .L_32)
.L_32:
        /*001c*/ 	.word	0x00000000
        /*0020*/ 	.short	0x0002
        /*0022*/ 	.short	0x0010
        /*0024*/ 	.byte	0x00, 0xf5, 0x21, 0x00


	//----- nvinfo : EIATTR_KPARAM_INFO
	.align		4
.L_33:
        /*0028*/ 	.byte	0x04, 0x17
        /*002a*/ 	.short	(.L_35 - .L_34)
.L_34:
        /*002c*/ 	.word	0x00000000
        /*0030*/ 	.short	0x0001
        /*0032*/ 	.short	0x0008
        /*0034*/ 	.byte	0x00, 0xf5, 0x21, 0x00


	//----- nvinfo : EIATTR_KPARAM_INFO
	.align		4
.L_35:
        /*0038*/ 	.byte	0x04, 0x17
        /*003a*/ 	.short	(.L_37 - .L_36)
.L_36:
        /*003c*/ 	.word	0x00000000
        /*0040*/ 	.short	0x0000
        /*0042*/ 	.short	0x0000
        /*0044*/ 	.byte	0x00, 0xf5, 0x21, 0x00


	//----- nvinfo : EIATTR_SPARSE_MMA_MASK
	.align		4
.L_37:
        /*0048*/ 	.byte	0x03, 0x50
        /*004a*/ 	.short	0x0000


	//----- nvinfo : EIATTR_MAXREG_COUNT
	.align		4
        /*004c*/ 	.byte	0x03, 0x1b
        /*004e*/ 	.short	0x00ff


	//----- nvinfo : EIATTR_MERCURY_ISA_VERSION
	.align		4
        /*0050*/ 	.byte	0x03, 0x5f
        /*0052*/ 	.short	0x0101


	//----- nvinfo : EIATTR_VRC_CTA_INIT_COUNT
	.align		4
        /*0054*/ 	.byte	0x02, 0x4a
	.zero		1
	.zero		1


	//----- nvinfo : EIATTR_EXIT_INSTR_OFFSETS
	.align		4
        /*0058*/ 	.byte	0x04, 0x1c
        /*005a*/ 	.short	(.L_39 - .L_38)


	//   ....[0]....
.L_38:
        /*005c*/ 	.word	0x00000030


	//   ....[1]....
        /*0060*/ 	.word	0x00000650


	//   ....[2]....
        /*0064*/ 	.word	0x000008d0


	//   ....[3]....
        /*0068*/ 	.word	0x00000a50


	//   ....[4]....
        /*006c*/ 	.word	0x00000b00


	//----- nvinfo : EIATTR_CBANK_PARAM_SIZE
	.align		4
.L_39:
        /*0070*/ 	.byte	0x03, 0x19
        /*0072*/ 	.short	0x001c


	//----- nvinfo : EIATTR_PARAM_CBANK
	.align		4
        /*0074*/ 	.byte	0x04, 0x0a
        /*0076*/ 	.short	(.L_41 - .L_40)
	.align		4
.L_40:
        /*0078*/ 	.word	index@(.nv.constant0._Z9MatrixMulPfS_S_i)
        /*007c*/ 	.short	0x0380
        /*007e*/ 	.short	0x001c


	//----- nvinfo : EIATTR_SW_WAR
	.align		4
.L_41:
        /*0080*/ 	.byte	0x04, 0x36
        /*0082*/ 	.short	(.L_43 - .L_42)
.L_42:
        /*0084*/ 	.word	0x00000008
.L_43:


//--------------------- .nv.callgraph             --------------------------
	.section	.nv.callgraph,"",@"SHT_CUDA_CALLGRAPH"
	.align	4
	.sectionentsize	8
	.align		4
        /*0000*/ 	.word	0x00000000
	.align		4
        /*0004*/ 	.word	0xffffffff
	.align		4
        /*0008*/ 	.word	0x00000000
	.align		4
        /*000c*/ 	.word	0xfffffffe
	.align		4
        /*0010*/ 	.word	0x00000000
	.align		4
        /*0014*/ 	.word	0xfffffffd
	.align		4
        /*0018*/ 	.word	0x00000000
	.align		4
        /*001c*/ 	.word	0xfffffffc


//--------------------- .text._Z11MatrixMulShPfS_S_i --------------------------
	.section	.text._Z11MatrixMulShPfS_S_i,"ax",@progbits
	.align	128
        .global         _Z11MatrixMulShPfS_S_i
        .type           _Z11MatrixMulShPfS_S_i,@function
        .size           _Z11MatrixMulShPfS_S_i,(.L_x_8 - _Z11MatrixMulShPfS_S_i)
        .other          _Z11MatrixMulShPfS_S_i,@"STO_CUDA_ENTRY STV_DEFAULT"
_Z11MatrixMulShPfS_S_i:
.text._Z11MatrixMulShPfS_S_i:
[----:B------:R-:W-:Y:S08]  /*0000*/  LDC R1, c[0x0][0x37c] ;  /* 0x0000df00ff017b82 */ /* 0x000ff00000000800 */
[----:B------:R-:W0:Y:S01]  /*0010*/  LDC R0, c[0x0][0x398] ;  /* 0x0000e600ff007b82 */ /* 0x000e220000000800 */
[----:B------:R-:W1:Y:S01]  /*0020*/  S2R R27, SR_CTAID.Y ;  /* 0x00000000001b7919 */ /* 0x000e620000002600 */
[----:B------:R-:W2:Y:S01]  /*0030*/  LDCU.64 UR8, c[0x0][0x358] ;  /* 0x00006b00ff0877ac */ /* 0x000ea20008000a00 */
[----:B------:R-:W-:Y:S01]  /*0040*/  IMAD.MOV.U32 R7, RZ, RZ, RZ ;  /* 0x000000ffff077224 */ /* 0x000fe200078e00ff */
[----:B------:R-:W1:Y:S01]  /*0050*/  S2R R26, SR_TID.Y ;  /* 0x00000000001a7919 */ /* 0x000e620000002200 */
[----:B------:R-:W3:Y:S01]  /*0060*/  S2R R2, SR_CTAID.X ;  /* 0x0000000000027919 */ /* 0x000ee20000002500 */
[----:B------:R-:W4:Y:S01]  /*0070*/  S2R R3, SR_TID.X ;  /* 0x0000000000037919 */ /* 0x000f220000002100 */
[----:B0-----:R-:W-:Y:S01]  /*0080*/  ISETP.GE.AND P0, PT, R0, 0x10, PT ;  /* 0x000000100000780c */ /* 0x001fe20003f06270 */
[----:B-1----:R-:W-:-:S12]  /*0090*/  IMAD R27, R27, 0x10, R26 ;  /* 0x000000101b1b7824 */ /* 0x002fd800078e021a */
[----:B--234-:R-:W-:Y:S05]  /*00a0*/  @!P0 BRA `(.L_x_0) ;  /* 0x0000000400688947 */ /* 0x01cfea0003800000 */
[----:B------:R-:W0:Y:S01]  /*00b0*/  S2UR UR6, SR_CgaCtaId ;  /* 0x00000000000679c3 */ /* 0x000e220000008800 */
[----:B------:R-:W-:Y:S01]  /*00c0*/  UMOV UR4, 0x400 ;  /* 0x0000040000047882 */ /* 0x000fe20000000000 */
[----:B------:R-:W-:Y:S01]  /*00d0*/  SHF.R.S32.HI R5, RZ, 0x1f, R0 ;  /* 0x0000001fff057819 */ /* 0x000fe20000011400 */
[----:B------:R-:W-:Y:S01]  /*00e0*/  UIADD3 UR5, UPT, UPT, UR4, 0x400, URZ ;  /* 0x0000040004057890 */ /* 0x000fe2000fffe0ff */
[-CC-:B------:R-:W-:Y:S02]  /*00f0*/  IMAD R21, R26, R0.reuse, R3.reuse ;  /* 0x000000001a157224 */ /* 0x180fe400078e0203 */
[----:B------:R-:W-:Y:S01]  /*0100*/  HFMA2 R8, -RZ, RZ, 0, 0 ;  /* 0x00000000ff087431 */ /* 0x000fe200000001ff */
[-C--:B------:R-:W-:Y:S01]  /*0110*/  LEA.HI R5, R5, R0.reuse, RZ, 0x4 ;  /* 0x0000000005057211 */ /* 0x080fe200078f20ff */
[----:B------:R-:W-:Y:S01]  /*0120*/  IMAD R20, R27, R0, R3 ;  /* 0x000000001b147224 */ /* 0x000fe200078e0203 */
[----:B------:R-:W1:Y:S01]  /*0130*/  LDC.64 R30, c[0x0][0x380] ;  /* 0x0000e000ff1e7b82 */ /* 0x000e620000000a00 */
[----:B------:R-:W-:Y:S01]  /*0140*/  IMAD R21, R2, 0x10, R21 ;  /* 0x0000001002157824 */ /* 0x000fe200078e0215 */
[----:B------:R-:W-:-:S05]  /*0150*/  SHF.R.S32.HI R5, RZ, 0x4, R5 ;  /* 0x00000004ff057819 */ /* 0x000fca0000011405 */
[----:B------:R-:W-:Y:S01]  /*0160*/  IMAD.MOV R22, RZ, RZ, -R5 ;  /* 0x000000ffff167224 */ /* 0x000fe200078e0a05 */
[----:B------:R-:W2:Y:S01]  /*0170*/  LDC.64 R28, c[0x0][0x388] ;  /* 0x0000e200ff1c7b82 */ /* 0x000ea20000000a00 */
[----:B0-----:R-:W-:Y:S02]  /*0180*/  ULEA UR4, UR6, UR4, 0x18 ;  /* 0x0000000406047291 */ /* 0x001fe4000f8ec0ff */
[----:B------:R-:W-:-:S04]  /*0190*/  ULEA UR5, UR6, UR5, 0x18 ;  /* 0x0000000506057291 */ /* 0x000fc8000f8ec0ff */
[C---:B------:R-:W-:Y:S02]  /*01a0*/  LEA R4, R26.reuse, UR4, 0x6 ;  /* 0x000000041a047c11 */ /* 0x040fe4000f8e30ff */
[----:B------:R-:W-:Y:S02]  /*01b0*/  LEA R26, R26, UR5, 0x6 ;  /* 0x000000051a1a7c11 */ /* 0x000fe4000f8e30ff */
[C---:B------:R-:W-:Y:S02]  /*01c0*/  LEA R23, R3.reuse, UR4, 0x6 ;  /* 0x0000000403177c11 */ /* 0x040fe4000f8e30ff */
[C---:B------:R-:W-:Y:S02]  /*01d0*/  LEA R25, R3.reuse, R4, 0x2 ;  /* 0x0000000403197211 */ /* 0x040fe400078e10ff */
[----:B------:R-:W-:-:S07]  /*01e0*/  LEA R24, R3, R26, 0x2 ;  /* 0x0000001a03187211 */ /* 0x000fce00078e10ff */
.L_x_1:
[----:B-1----:R-:W-:-:S04]  /*01f0*/  IMAD.WIDE.U32 R6, R20, 0x4, R30 ;  /* 0x0000000414067825 */ /* 0x002fc800078e001e */
[----:B--2---:R-:W-:Y:S02]  /*0200*/  IMAD.WIDE.U32 R4, R21, 0x4, R28 ;  /* 0x0000000415047825 */ /* 0x004fe400078e001c */
[----:B------:R-:W2:Y:S04]  /*0210*/  LDG.E R6, desc[UR8][R6.64] ;  /* 0x0000000806067981 */ /* 0x000ea8000c1e1900 */
[----:B------:R-:W3:Y:S01]  /*0220*/  LDG.E R5, desc[UR8][R4.64] ;  /* 0x0000000804057981 */ /* 0x000ee2000c1e1900 */
[----:B0-----:R-:W-:Y:S01]  /*0230*/  I2FP.F32.S32 R9, R8 ;  /* 0x0000000800097245 */ /* 0x001fe20000201400 */
[----:B------:R-:W-:Y:S01]  /*0240*/  VIADD R22, R22, 0x1 ;  /* 0x0000000116167836 */ /* 0x000fe20000000000 */
[----:B------:R-:W-:Y:S01]  /*0250*/  IADD3 R20, PT, PT, R20, 0x10, RZ ;  /* 0x0000001014147810 */ /* 0x000fe20007ffe0ff */
[----:B------:R-:W-:-:S03]  /*0260*/  IMAD R21, R0, 0x10, R21 ;  /* 0x0000001000157824 */ /* 0x000fc600078e0215 */
[----:B------:R-:W-:Y:S01]  /*0270*/  ISETP.NE.AND P0, PT, R22, RZ, PT ;  /* 0x000000ff1600720c */ /* 0x000fe20003f05270 */
[----:B--2---:R-:W-:Y:S04]  /*0280*/  STS [R25], R6 ;  /* 0x0000000619007388 */ /* 0x004fe80000000800 */
[----:B---3--:R-:W-:Y:S01]  /*0290*/  STS [R24], R5 ;  /* 0x0000000518007388 */ /* 0x008fe20000000800 */
[----:B------:R-:W-:Y:S06]  /*02a0*/  BAR.SYNC.DEFER_BLOCKING 0x0 ;  /* 0x0000000000007b1d */ /* 0x000fec0000010000 */
[----:B------:R-:W-:Y:S04]  /*02b0*/  LDS.128 R12, [R23] ;  /* 0x00000000170c7984 */ /* 0x000fe80000000c00 */
[----:B------:R-:W0:Y:S02]  /*02c0*/  LDS.128 R16, [R26] ;  /* 0x000000001a107984 */ /* 0x000e240000000c00 */
[----:B0-----:R-:W-:-:S06]  /*02d0*/  FFMA R12, R12, R16, R9 ;  /* 0x000000100c0c7223 */ /* 0x001fcc0000000009 */
[----:B------:R-:W0:Y:S02]  /*02e0*/  F2I.TRUNC.NTZ R12, R12 ;  /* 0x0000000c000c7305 */ /* 0x000e24000020f100 */
[----:B0-----:R-:W-:-:S05]  /*02f0*/  I2FP.F32.S32 R8, R12 ;  /* 0x0000000c00087245 */ /* 0x001fca0000201400 */
[----:B------:R-:W-:Y:S02]  /*0300*/  FFMA R13, R13, R17, R8 ;  /* 0x000000110d0d7223 */ /* 0x000fe40000000008 */
[----:B------:R-:W-:Y:S04]  /*0310*/  LDS.128 R8, [R26+0x10] ;  /* 0x000010001a087984 */ /* 0x000fe80000000c00 */
[----:B------:R-:W0:Y:S02]  /*0320*/  F2I.TRUNC.NTZ R13, R13 ;  /* 0x0000000d000d7305 */ /* 0x000e24000020f100 */
[----:B0-----:R-:W-:-:S05]  /*0330*/  I2FP.F32.S32 R7, R13 ;  /* 0x0000000d00077245 */ /* 0x001fca0000201400 */
[----:B------:R-:W-:Y:S02]  /*0340*/  FFMA R14, R14, R18, R7 ;  /* 0x000000120e0e7223 */ /* 0x000fe40000000007 */
[----:B------:R-:W0:Y:S04]  /*0350*/  LDS.128 R4, [R23+0x10] ;  /* 0x0000100017047984 */ /* 0x000e280000000c00 */
[----:B------:R-:W1:Y:S02]  /*0360*/  F2I.TRUNC.NTZ R14, R14 ;  /* 0x0000000e000e7305 */ /* 0x000e64000020f100 */
[----:B-1----:R-:W-:-:S05]  /*0370*/  I2FP.F32.S32 R16, R14 ;  /* 0x0000000e00107245 */ /* 0x002fca0000201400 */
[----:B------:R-:W-:-:S06]  /*0380*/  FFMA R15, R15, R19, R16 ;  /* 0x000000130f0f7223 */ /* 0x000fcc0000000010 */
[----:B------:R-:W1:Y:S02]  /*0390*/  F2I.TRUNC.NTZ R15, R15 ;  /* 0x0000000f000f7305 */ /* 0x000e64000020f100 */
[----:B-1----:R-:W-:Y:S02]  /*03a0*/  I2FP.F32.S32 R17, R15 ;  /* 0x0000000f00117245 */ /* 0x002fe40000201400 */
[----:B------:R-:W-:Y:S03]  /*03b0*/  LDS.128 R12, [R26+0x20] ;  /* 0x000020001a0c7984 */ /* 0x000fe60000000c00 */
[----:B0-----:R-:W-:Y:S02]  /*03c0*/  FFMA R4, R4, R8, R17 ;  /* 0x0000000804047223 */ /* 0x001fe40000000011 */
[----:B------:R-:W0:Y:S04]  /*03d0*/  LDS.128 R16, [R23+0x20] ;  /* 0x0000200017107984 */ /* 0x000e280000000c00 */
[----:B------:R-:W1:Y:S02]  /*03e0*/  F2I.TRUNC.NTZ R4, R4 ;  /* 0x0000000400047305 */ /* 0x000e64000020f100 */
[----:B-1----:R-:W-:-:S05]  /*03f0*/  I2FP.F32.S32 R8, R4 ;  /* 0x0000000400087245 */ /* 0x002fca0000201400 */
[----:B------:R-:W-:-:S06]  /*0400*/  FFMA R5, R5, R9, R8 ;  /* 0x0000000905057223 */ /* 0x000fcc0000000008 */
[----:B------:R-:W1:Y:S02]  /*0410*/  F2I.TRUNC.NTZ R5, R5 ;  /* 0x0000000500057305 */ /* 0x000e64000020f100 */
[----:B-1----:R-:W-:-:S05]  /*0420*/  I2FP.F32.S32 R9, R5 ;  /* 0x0000000500097245 */ /* 0x002fca0000201400 */
[----:B------:R-:W-:-:S06]  /*0430*/  FFMA R6, R6, R10, R9 ;  /* 0x0000000a06067223 */ /* 0x000fcc0000000009 */
[----:B------:R-:W1:Y:S02]  /*0440*/  F2I.TRUNC.NTZ R6, R6 ;  /* 0x0000000600067305 */ /* 0x000e64000020f100 */
[----:B-1----:R-:W-:-:S05]  /*0450*/  I2FP.F32.S32 R8, R6 ;  /* 0x0000000600087245 */ /* 0x002fca0000201400 */
[----:B------:R-:W-:-:S06]  /*0460*/  FFMA R8, R7, R11, R8 ;  /* 0x0000000b07087223 */ /* 0x000fcc0000000008 */
[----:B------:R-:W1:Y:S02]  /*0470*/  F2I.TRUNC.NTZ R8, R8 ;  /* 0x0000000800087305 */ /* 0x000e64000020f100 */
[----:B-1----:R-:W-:Y:S02]  /*0480*/  I2FP.F32.S32 R7, R8 ;  /* 0x0000000800077245 */ /* 0x002fe40000201400 */
[----:B------:R-:W-:Y:S03]  /*0490*/  LDS.128 R8, [R26+0x30] ;  /* 0x000030001a087984 */ /* 0x000fe60000000c00 */
[----:B0-----:R-:W-:-:S06]  /*04a0*/  FFMA R12, R16, R12, R7 ;  /* 0x0000000c100c7223 */ /* 0x001fcc0000000007 */
[----:B------:R-:W0:Y:S02]  /*04b0*/  F2I.TRUNC.NTZ R12, R12 ;  /* 0x0000000c000c7305 */ /* 0x000e24000020f100 */
[----:B0-----:R-:W-:-:S05]  /*04c0*/  I2FP.F32.S32 R4, R12 ;  /* 0x0000000c00047245 */ /* 0x001fca0000201400 */
[----:B------:R-:W-:-:S06]  /*04d0*/  FFMA R13, R17, R13, R4 ;  /* 0x0000000d110d7223 */ /* 0x000fcc0000000004 */
        /* <DEDUP_REMOVED lines=8> */
[----:B-1----:R-:W-:-:S05]  /*0560*/  I2FP.F32.S32 R17, R15 ;  /* 0x0000000f00117245 */ /* 0x002fca0000201400 */
[----:B0-----:R-:W-:-:S06]  /*0570*/  FFMA R4, R4, R8, R17 ;  /* 0x0000000804047223 */ /* 0x001fcc0000000011 */
[----:B------:R-:W0:Y:S02]  /*0580*/  F2I.TRUNC.NTZ R4, R4 ;  /* 0x0000000400047305 */ /* 0x000e24000020f100 */
[----:B0-----:R-:W-:-:S05]  /*0590*/  I2FP.F32.S32 R8, R4 ;  /* 0x0000000400087245 */ /* 0x001fca0000201400 */
[----:B------:R-:W-:-:S06]  /*05a0*/  FFMA R5, R5, R9, R8 ;  /* 0x0000000905057223 */ /* 0x000fcc0000000008 */
[----:B------:R-:W0:Y:S02]  /*05b0*/  F2I.TRUNC.NTZ R5, R5 ;  /* 0x0000000500057305 */ /* 0x000e24000020f100 */
[----:B0-----:R-:W-:-:S05]  /*05c0*/  I2FP.F32.S32 R9, R5 ;  /* 0x0000000500097245 */ /* 0x001fca0000201400 */
[----:B------:R-:W-:-:S06]  /*05d0*/  FFMA R6, R6, R10, R9 ;  /* 0x0000000a06067223 */ /* 0x000fcc0000000009 */
[----:B------:R-:W0:Y:S02]  /*05e0*/  F2I.TRUNC.NTZ R6, R6 ;  /* 0x0000000600067305 */ /* 0x000e24000020f100 */
[----:B0-----:R-:W-:-:S05]  /*05f0*/  I2FP.F32.S32 R8, R6 ;  /* 0x0000000600087245 */ /* 0x001fca0000201400 */
[----:B------:R-:W-:-:S06]  /*0600*/  FFMA R8, R7, R11, R8 ;  /* 0x0000000b07087223 */ /* 0x000fcc0000000008 */
[----:B------:R-:W0:Y:S01]  /*0610*/  F2I.TRUNC.NTZ R8, R8 ;  /* 0x0000000800087305 */ /* 0x000e22000020f100 */
[----:B------:R-:W-:Y:S06]  /*0620*/  BAR.SYNC.DEFER_BLOCKING 0x0 ;  /* 0x0000000000007b1d */ /* 0x000fec0000010000 */
[----:B------:R-:W-:Y:S05]  /*0630*/  @P0 BRA `(.L_x_1) ;  /* 0xfffffff800ec0947 */ /* 0x000fea000383ffff */
[----:B0-----:R-:W-:-:S07]  /*0640*/  I2FP.F32.S32 R7, R8 ;  /* 0x0000000800077245 */ /* 0x001fce0000201400 */
.L_x_0:
[----:B------:R-:W0:Y:S01]  /*0650*/  LDC.64 R4, c[0x0][0x390] ;  /* 0x0000e400ff047b82 */ /* 0x000e220000000a00 */
[----:B------:R-:W-:-:S05]  /*0660*/  LEA R2, R2, R3, 0x4 ;  /* 0x0000000302027211 */ /* 0x000fca00078e20ff */
[----:B------:R-:W-:-:S04]  /*0670*/  IMAD R3, R27, R0, R2 ;  /* 0x000000001b037224 */ /* 0x000fc800078e0202 */
[----:B0-----:R-:W-:-:S05]  /*0680*/  IMAD.WIDE.U32 R2, R3, 0x4, R4 ;  /* 0x0000000403027825 */ /* 0x001fca00078e0004 */
[----:B------:R-:W-:Y:S01]  /*0690*/  STG.E desc[UR8][R2.64], R7 ;  /* 0x0000000702007986 */ /* 0x000fe2000c101908 */
[----:B------:R-:W-:Y:S05]  /*06a0*/  EXIT ;  /* 0x000000000000794d */ /* 0x000fea0003800000 */
.L_x_2:
[----:B------:R-:W-:-:S00]  /*06b0*/  BRA `(.L_x_2) ;  /* 0xfffffffc00fc7947 */ /* 0x000fc0000383ffff */
[----:B------:R-:W-:-:S00]  /*06c0*/  NOP ;  /* 0x0000000000007918 */ /* 0x000fc00000000000 */
        /* <DEDUP_REMOVED lines=11> */
.L_x_8:


//--------------------- .text._Z9MatrixMulPfS_S_i --------------------------
	.section	.text._Z9MatrixMulPfS_S_i,"ax",@progbits
	.align	128
        .global         _Z9MatrixMulPfS_S_i
        .type           _Z9MatrixMulPfS_S_i,@function
        .size           _Z9MatrixMulPfS_S_i,(.L_x_9 - _Z9MatrixMulPfS_S_i)
        .other          _Z9MatrixMulPfS_S_i,@"STO_CUDA_ENTRY STV_DEFAULT"
_Z9MatrixMulPfS_S_i:
.text._Z9MatrixMulPfS_S_i:
[----:B------:R-:W-:Y:S08]  /*0000*/  LDC R1, c[0x0][0x37c] ;  /* 0x0000df00ff017b82 */ /* 0x000ff00000000800 */
[----:B------:R-:W0:Y:S02]  /*0010*/  LDC R0, c[0x0][0x398] ;  /* 0x0000e600ff007b82 */ /* 0x000e240000000800 */
[----:B0-----:R-:W-:-:S13]  /*0020*/  ISETP.GE.AND P0, PT, R0, 0x1, PT ;  /* 0x000000010000780c */ /* 0x001fda0003f06270 */
[----:B------:R-:W-:Y:S05]  /*0030*/  @!P0 EXIT ;  /* 0x000000000000894d */ /* 0x000fea0003800000 */
[----:B------:R-:W0:Y:S01]  /*0040*/  S2R R3, SR_TID.Y ;  /* 0x0000000000037919 */ /* 0x000e220000002200 */
[----:B------:R-:W1:Y:S01]  /*0050*/  LDC.64 R12, c[0x0][0x390] ;  /* 0x0000e400ff0c7b82 */ /* 0x000e620000000a00 */
[----:B------:R-:W2:Y:S01]  /*0060*/  LDCU.64 UR4, c[0x0][0x358] ;  /* 0x00006b00ff0477ac */ /* 0x000ea20008000a00 */
[----:B------:R-:W-:Y:S01]  /*0070*/  ISETP.GE.U32.AND P1, PT, R0, 0x8, PT ;  /* 0x000000080000780c */ /* 0x000fe20003f26070 */
[----:B------:R-:W0:Y:S01]  /*0080*/  S2R R2, SR_CTAID.Y ;  /* 0x0000000000027919 */ /* 0x000e220000002600 */
[----:B------:R-:W-:Y:S01]  /*0090*/  HFMA2 R4, -RZ, RZ, 0, 0 ;  /* 0x00000000ff047431 */ /* 0x000fe200000001ff */
[----:B------:R-:W3:Y:S01]  /*00a0*/  S2R R11, SR_CTAID.X ;  /* 0x00000000000b7919 */ /* 0x000ee20000002500 */
[----:B------:R-:W3:Y:S01]  /*00b0*/  S2R R26, SR_TID.X ;  /* 0x00000000001a7919 */ /* 0x000ee20000002100 */
[----:B0-----:R-:W-:Y:S02]  /*00c0*/  LEA R3, R2, R3, 0x4 ;  /* 0x0000000302037211 */ /* 0x001fe400078e20ff */
[----:B------:R-:W-:-:S04]  /*00d0*/  LOP3.LUT R2, R0, 0x7, RZ, 0xc0, !PT ;  /* 0x0000000700027812 */ /* 0x000fc800078ec0ff */
[----:B------:R-:W-:Y:S02]  /*00e0*/  ISETP.NE.AND P0, PT, R2, RZ, PT ;  /* 0x000000ff0200720c */ /* 0x000fe40003f05270 */
[----:B---3--:R-:W-:-:S05]  /*00f0*/  LEA R5, R11, R26, 0x4 ;  /* 0x0000001a0b057211 */ /* 0x008fca00078e20ff */
[----:B------:R-:W-:-:S04]  /*0100*/  IMAD R7, R3, R0, R5 ;  /* 0x0000000003077224 */ /* 0x000fc800078e0205 */
[----:B-1----:R-:W-:-:S05]  /*0110*/  IMAD.WIDE.U32 R12, R7, 0x4, R12 ;  /* 0x00000004070c7825 */ /* 0x002fca00078e000c */
[----:B--2---:R0:W5:Y:S01]  /*0120*/  LDG.E R21, desc[UR4][R12.64] ;  /* 0x000000040c157981 */ /* 0x004162000c1e1900 */
[----:B------:R-:W-:Y:S05]  /*0130*/  @!P1 BRA `(.L_x_3) ;  /* 0x0000000400449947 */ /* 0x000fea0003800000 */
[----:B------:R-:W-:Y:S01]  /*0140*/  IADD3 R26, PT, PT, R26, R0, RZ ;  /* 0x000000001a1a7210 */ /* 0x000fe20007ffe0ff */
[C-C-:B------:R-:W-:Y:S01]  /*0150*/  IMAD R7, R0.reuse, 0x3, R5.reuse ;  /* 0x0000000300077824 */ /* 0x140fe200078e0205 */
[C---:B------:R-:W-:Y:S01]  /*0160*/  LOP3.LUT R4, R0.reuse, 0x7ffffff8, RZ, 0xc0, !PT ;  /* 0x7ffffff800047812 */ /* 0x040fe200078ec0ff */
[C-C-:B------:R-:W-:Y:S01]  /*0170*/  IMAD R27, R0.reuse, 0x5, R5.reuse ;  /* 0x00000005001b7824 */ /* 0x140fe200078e0205 */
[----:B------:R-:W-:Y:S01]  /*0180*/  LEA R26, R11, R26, 0x4 ;  /* 0x0000001a0b1a7211 */ /* 0x000fe200078e20ff */
[C-C-:B------:R-:W-:Y:S01]  /*0190*/  IMAD R29, R0.reuse, 0x6, R5.reuse ;  /* 0x00000006001d7824 */ /* 0x140fe200078e0205 */
[CC--:B------:R-:W-:Y:S01]  /*01a0*/  LEA R9, R0.reuse, R5.reuse, 0x1 ;  /* 0x0000000500097211 */ /* 0x0c0fe200078e08ff */
[C---:B------:R-:W-:Y:S01]  /*01b0*/  IMAD R8, R0.reuse, 0x7, R5 ;  /* 0x0000000700087824 */ /* 0x040fe200078e0205 */
[-C--:B------:R-:W-:Y:S01]  /*01c0*/  LEA R11, R0, R5.reuse, 0x2 ;  /* 0x00000005000b7211 */ /* 0x080fe200078e10ff */
[----:B------:R-:W-:Y:S01]  /*01d0*/  IMAD R28, R3, R0, 0x3 ;  /* 0x00000003031c7424 */ /* 0x000fe200078e0200 */
[----:B------:R-:W-:-:S02]  /*01e0*/  MOV R10, R5 ;  /* 0x00000005000a7202 */ /* 0x000fc40000000f00 */
[----:B------:R-:W-:-:S07]  /*01f0*/  IADD3 R6, PT, PT, -R4, RZ, RZ ;  /* 0x000000ff04067210 */ /* 0x000fce0007ffe1ff */
.L_x_4:
[----:B-1----:R-:W1:Y:S01]  /*0200*/  LDC.64 R16, c[0x0][0x380] ;  /* 0x0000e000ff107b82 */ /* 0x002e620000000a00 */
[----:B------:R-:W-:-:S07]  /*0210*/  IADD3 R25, PT, PT, R28, -0x3, RZ ;  /* 0xfffffffd1c197810 */ /* 0x000fce0007ffe0ff */
[----:B------:R-:W2:Y:S01]  /*0220*/  LDC.64 R14, c[0x0][0x388] ;  /* 0x0000e200ff0e7b82 */ /* 0x000ea20000000a00 */
[----:B-1----:R-:W-:-:S06]  /*0230*/  IMAD.WIDE.U32 R24, R25, 0x4, R16 ;  /* 0x0000000419187825 */ /* 0x002fcc00078e0010 */
[----:B------:R-:W3:Y:S01]  /*0240*/  LDG.E R24, desc[UR4][R24.64] ;  /* 0x0000000418187981 */ /* 0x000ee2000c1e1900 */
[----:B--2---:R-:W-:-:S06]  /*0250*/  IMAD.WIDE.U32 R18, R10, 0x4, R14 ;  /* 0x000000040a127825 */ /* 0x004fcc00078e000e */
[----:B------:R-:W3:Y:S01]  /*0260*/  LDG.E R19, desc[UR4][R18.64] ;  /* 0x0000000412137981 */ /* 0x000ee2000c1e1900 */
[----:B------:R-:W-:Y:S01]  /*0270*/  IADD3 R23, PT, PT, R28, -0x2, RZ ;  /* 0xfffffffe1c177810 */ /* 0x000fe20007ffe0ff */
[----:B---3-5:R-:W-:-:S04]  /*0280*/  FFMA R19, R24, R19, R21 ;  /* 0x0000001318137223 */ /* 0x028fc80000000015 */
[----:B------:R-:W-:-:S04]  /*0290*/  IMAD.WIDE.U32 R20, R23, 0x4, R16 ;  /* 0x0000000417147825 */ /* 0x000fc800078e0010 */
[----:B------:R-:W-:Y:S01]  /*02a0*/  IMAD.WIDE.U32 R22, R26, 0x4, R14 ;  /* 0x000000041a167825 */ /* 0x000fe200078e000e */
[----:B------:R1:W-:Y:S04]  /*02b0*/  STG.E desc[UR4][R12.64], R19 ;  /* 0x000000130c007986 */ /* 0x0003e8000c101904 */
[----:B------:R-:W2:Y:S04]  /*02c0*/  LDG.E R20, desc[UR4][R20.64] ;  /* 0x0000000414147981 */ /* 0x000ea8000c1e1900 */
[----:B------:R-:W2:Y:S01]  /*02d0*/  LDG.E R22, desc[UR4][R22.64] ;  /* 0x0000000416167981 */ /* 0x000ea2000c1e1900 */
[----:B------:R-:W-:-:S05]  /*02e0*/  IADD3 R25, PT, PT, R28, -0x1, RZ ;  /* 0xffffffff1c197810 */ /* 0x000fca0007ffe0ff */
[----:B------:R-:W-:-:S04]  /*02f0*/  IMAD.WIDE.U32 R24, R25, 0x4, R16 ;  /* 0x0000000419187825 */ /* 0x000fc800078e0010 */
[----:B--2---:R-:W-:Y:S01]  /*0300*/  FFMA R23, R20, R22, R19 ;  /* 0x0000001614177223 */ /* 0x004fe20000000013 */
[----:B-1----:R-:W-:-:S04]  /*0310*/  IMAD.WIDE.U32 R18, R9, 0x4, R14 ;  /* 0x0000000409127825 */ /* 0x002fc800078e000e */
[----:B------:R1:W-:Y:S04]  /*0320*/  STG.E desc[UR4][R12.64], R23 ;  /* 0x000000170c007986 */ /* 0x0003e8000c101904 */
[----:B------:R-:W2:Y:S04]  /*0330*/  LDG.E R24, desc[UR4][R24.64] ;  /* 0x0000000418187981 */ /* 0x000ea8000c1e1900 */
[----:B------:R-:W2:Y:S01]  /*0340*/  LDG.E R18, desc[UR4][R18.64] ;  /* 0x0000000412127981 */ /* 0x000ea2000c1e1900 */
[----:B------:R-:W-:-:S04]  /*0350*/  IMAD.WIDE.U32 R20, R7, 0x4, R14 ;  /* 0x0000000407147825 */ /* 0x000fc800078e000e */
[----:B--2---:R-:W-:Y:S01]  /*0360*/  FFMA R25, R24, R18, R23 ;  /* 0x0000001218197223 */ /* 0x004fe20000000017 */
[----:B------:R-:W-:-:S04]  /*0370*/  IMAD.WIDE.U32 R18, R28, 0x4, R16 ;  /* 0x000000041c127825 */ /* 0x000fc800078e0010 */
[----:B------:R2:W-:Y:S04]  /*0380*/  STG.E desc[UR4][R12.64], R25 ;  /* 0x000000190c007986 */ /* 0x0005e8000c101904 */
[----:B------:R-:W3:Y:S04]  /*0390*/  LDG.E R22, desc[UR4][R18.64] ;  /* 0x0000000412167981 */ /* 0x000ee8000c1e1900 */
[----:B------:R-:W3:Y:S01]  /*03a0*/  LDG.E R21, desc[UR4][R20.64] ;  /* 0x0000000414157981 */ /* 0x000ee2000c1e1900 */
[----:B-1----:R-:W-:Y:S01]  /*03b0*/  IADD3 R23, PT, PT, R28, 0x1, RZ ;  /* 0x000000011c177810 */ /* 0x002fe20007ffe0ff */
[----:B---3--:R-:W-:-:S04]  /*03c0*/  FFMA R21, R22, R21, R25 ;  /* 0x0000001516157223 */ /* 0x008fc80000000019 */
[----:B------:R-:W-:-:S04]  /*03d0*/  IMAD.WIDE.U32 R22, R23, 0x4, R16 ;  /* 0x0000000417167825 */ /* 0x000fc800078e0010 */
[----:B--2---:R-:W-:Y:S01]  /*03e0*/  IMAD.WIDE.U32 R24, R11, 0x4, R14 ;  /* 0x000000040b187825 */ /* 0x004fe200078e000e */
[----:B------:R1:W-:Y:S04]  /*03f0*/  STG.E desc[UR4][R12.64], R21 ;  /* 0x000000150c007986 */ /* 0x0003e8000c101904 */
[----:B------:R-:W2:Y:S04]  /*0400*/  LDG.E R22, desc[UR4][R22.64] ;  /* 0x0000000416167981 */ /* 0x000ea8000c1e1900 */
[----:B------:R-:W2:Y:S01]  /*0410*/  LDG.E R24, desc[UR4][R24.64] ;  /* 0x0000000418187981 */ /* 0x000ea2000c1e1900 */
[----:B------:R-:W-:-:S05]  /*0420*/  IADD3 R19, PT, PT, R28, 0x2, RZ ;  /* 0x000000021c137810 */ /* 0x000fca0007ffe0ff */
[----:B------:R-:W-:-:S04]  /*0430*/  IMAD.WIDE.U32 R18, R19, 0x4, R16 ;  /* 0x0000000413127825 */ /* 0x000fc800078e0010 */
[----:B--2---:R-:W-:Y:S01]  /*0440*/  FFMA R23, R22, R24, R21 ;  /* 0x0000001816177223 */ /* 0x004fe20000000015 */
[----:B-1----:R-:W-:-:S04]  /*0450*/  IMAD.WIDE.U32 R20, R27, 0x4, R14 ;  /* 0x000000041b147825 */ /* 0x002fc800078e000e */
[----:B------:R1:W-:Y:S04]  /*0460*/  STG.E desc[UR4][R12.64], R23 ;  /* 0x000000170c007986 */ /* 0x0003e8000c101904 */
[----:B------:R-:W2:Y:S04]  /*0470*/  LDG.E R18, desc[UR4][R18.64] ;  /* 0x0000000412127981 */ /* 0x000ea8000c1e1900 */
[----:B------:R-:W2:Y:S01]  /*0480*/  LDG.E R20, desc[UR4][R20.64] ;  /* 0x0000000414147981 */ /* 0x000ea2000c1e1900 */
[----:B------:R-:W-:Y:S01]  /*0490*/  IADD3 R25, PT, PT, R28, 0x3, RZ ;  /* 0x000000031c197810 */ /* 0x000fe20007ffe0ff */
[----:B--2---:R-:W-:-:S04]  /*04a0*/  FFMA R19, R18, R20, R23 ;  /* 0x0000001412137223 */ /* 0x004fc80000000017 */
[----:B-1----:R-:W-:-:S04]  /*04b0*/  IMAD.WIDE.U32 R22, R25, 0x4, R16 ;  /* 0x0000000419167825 */ /* 0x002fc800078e0010 */
[--C-:B------:R-:W-:Y:S01]  /*04c0*/  IMAD.WIDE.U32 R24, R29, 0x4, R14.reuse ;  /* 0x000000041d187825 */ /* 0x100fe200078e000e */
[----:B------:R1:W-:Y:S04]  /*04d0*/  STG.E desc[UR4][R12.64], R19 ;  /* 0x000000130c007986 */ /* 0x0003e8000c101904 */
[----:B------:R-:W2:Y:S04]  /*04e0*/  LDG.E R22, desc[UR4][R22.64] ;  /* 0x0000000416167981 */ /* 0x000ea8000c1e1900 */
[----:B------:R-:W2:Y:S01]  /*04f0*/  LDG.E R24, desc[UR4][R24.64] ;  /* 0x0000000418187981 */ /* 0x000ea2000c1e1900 */
[----:B------:R-:W-:Y:S01]  /*0500*/  IADD3 R21, PT, PT, R28, 0x4, RZ ;  /* 0x000000041c157810 */ /* 0x000fe20007ffe0ff */
[----:B------:R-:W-:-:S04]  /*0510*/  IMAD.WIDE.U32 R14, R8, 0x4, R14 ;  /* 0x00000004080e7825 */ /* 0x000fc800078e000e */
[----:B------:R-:W-:-:S04]  /*0520*/  IMAD.WIDE.U32 R16, R21, 0x4, R16 ;  /* 0x0000000415107825 */ /* 0x000fc800078e0010 */
[----:B--2---:R-:W-:-:S05]  /*0530*/  FFMA R23, R22, R24, R19 ;  /* 0x0000001816177223 */ /* 0x004fca0000000013 */
[----:B------:R1:W-:Y:S04]  /*0540*/  STG.E desc[UR4][R12.64], R23 ;  /* 0x000000170c007986 */ /* 0x0003e8000c101904 */
[----:B------:R-:W2:Y:S04]  /*0550*/  LDG.E R16, desc[UR4][R16.64] ;  /* 0x0000000410107981 */ /* 0x000ea8000c1e1900 */
[----:B------:R-:W2:Y:S01]  /*0560*/  LDG.E R14, desc[UR4][R14.64] ;  /* 0x000000040e0e7981 */ /* 0x000ea2000c1e1900 */
[----:B------:R-:W-:-:S04]  /*0570*/  IADD3 R6, PT, PT, R6, 0x8, RZ ;  /* 0x0000000806067810 */ /* 0x000fc80007ffe0ff */
[----:B------:R-:W-:Y:S02]  /*0580*/  ISETP.NE.AND P1, PT, R6, RZ, PT ;  /* 0x000000ff0600720c */ /* 0x000fe40003f25270 */
[----:B------:R-:W-:Y:S02]  /*0590*/  IADD3 R28, PT, PT, R28, 0x8, RZ ;  /* 0x000000081c1c7810 */ /* 0x000fe40007ffe0ff */
[C---:B------:R-:W-:Y:S02]  /*05a0*/  LEA R26, R0.reuse, R26, 0x3 ;  /* 0x0000001a001a7211 */ /* 0x040fe400078e18ff */
[C---:B------:R-:W-:Y:S02]  /*05b0*/  LEA R9, R0.reuse, R9, 0x3 ;  /* 0x0000000900097211 */ /* 0x040fe400078e18ff */
[C---:B------:R-:W-:Y:S02]  /*05c0*/  LEA R7, R0.reuse, R7, 0x3 ;  /* 0x0000000700077211 */ /* 0x040fe400078e18ff */
[----:B------:R-:W-:-:S02]  /*05d0*/  LEA R11, R0, R11, 0x3 ;  /* 0x0000000b000b7211 */ /* 0x000fc400078e18ff */
[C---:B------:R-:W-:Y:S02]  /*05e0*/  LEA R27, R0.reuse, R27, 0x3 ;  /* 0x0000001b001b7211 */ /* 0x040fe400078e18ff */
[C---:B------:R-:W-:Y:S02]  /*05f0*/  LEA R29, R0.reuse, R29, 0x3 ;  /* 0x0000001d001d7211 */ /* 0x040fe400078e18ff */
[C---:B------:R-:W-:Y:S02]  /*0600*/  LEA R8, R0.reuse, R8, 0x3 ;  /* 0x0000000800087211 */ /* 0x040fe400078e18ff */
[----:B------:R-:W-:Y:S01]  /*0610*/  LEA R10, R0, R10, 0x3 ;  /* 0x0000000a000a7211 */ /* 0x000fe200078e18ff */
[----:B--2---:R-:W-:-:S05]  /*0620*/  FFMA R21, R16, R14, R23 ;  /* 0x0000000e10157223 */ /* 0x004fca0000000017 */
[----:B------:R1:W-:Y:S01]  /*0630*/  STG.E desc[UR4][R12.64], R21 ;  /* 0x000000150c007986 */ /* 0x0003e2000c101904 */
[----:B------:R-:W-:Y:S05]  /*0640*/  @P1 BRA `(.L_x_4) ;  /* 0xfffffff800ec1947 */ /* 0x000fea000383ffff */
.L_x_3:
[----:B------:R-:W-:Y:S05]  /*0650*/  @!P0 EXIT ;  /* 0x000000000000894d */ /* 0x000fea0003800000 */
[----:B------:R-:W-:Y:S02]  /*0660*/  ISETP.GE.U32.AND P0, PT, R2, 0x4, PT ;  /* 0x000000040200780c */ /* 0x000fe40003f06070 */
[----:B------:R-:W-:-:S04]  /*0670*/  LOP3.LUT R10, R0, 0x3, RZ, 0xc0, !PT ;  /* 0x00000003000a7812 */ /* 0x000fc800078ec0ff */
[----:B------:R-:W-:-:S07]  /*0680*/  ISETP.NE.AND P1, PT, R10, RZ, PT ;  /* 0x000000ff0a00720c */ /* 0x000fce0003f25270 */
[----:B------:R-:W-:Y:S06]  /*0690*/  @!P0 BRA `(.L_x_5) ;  /* 0x00000000008c8947 */ /* 0x000fec0003800000 */
[----:B------:R-:W2:Y:S01]  /*06a0*/  LDC.64 R8, c[0x0][0x380] ;  /* 0x0000e000ff087b82 */ /* 0x000ea20000000a00 */
[-C--:B------:R-:W-:Y:S02]  /*06b0*/  IMAD R11, R3, R0.reuse, R4 ;  /* 0x00000000030b7224 */ /* 0x080fe400078e0204 */
[----:B-1----:R-:W-:-:S05]  /*06c0*/  IMAD R19, R4, R0, R5 ;  /* 0x0000000004137224 */ /* 0x002fca00078e0205 */
[----:B------:R-:W1:Y:S01]  /*06d0*/  LDC.64 R6, c[0x0][0x388] ;  /* 0x0000e200ff067b82 */ /* 0x000e620000000a00 */
[----:B--2---:R-:W-:-:S06]  /*06e0*/  IMAD.WIDE.U32 R14, R11, 0x4, R8 ;  /* 0x000000040b0e7825 */ /* 0x004fcc00078e0008 */
[----:B------:R-:W2:Y:S01]  /*06f0*/  LDG.E R14, desc[UR4][R14.64] ;  /* 0x000000040e0e7981 */ /* 0x000ea2000c1e1900 */
[----:B-1----:R-:W-:-:S06]  /*0700*/  IMAD.WIDE.U32 R16, R19, 0x4, R6 ;  /* 0x0000000413107825 */ /* 0x002fcc00078e0006 */
[----:B------:R-:W2:Y:S01]  /*0710*/  LDG.E R16, desc[UR4][R16.64] ;  /* 0x0000000410107981 */ /* 0x000ea2000c1e1900 */
[----:B------:R-:W-:Y:S02]  /*0720*/  IADD3 R25, PT, PT, R11, 0x1, RZ ;  /* 0x000000010b197810 */ /* 0x000fe40007ffe0ff */
[----:B------:R-:W-:-:S03]  /*0730*/  IADD3 R27, PT, PT, R19, R0, RZ ;  /* 0x00000000131b7210 */ /* 0x000fc60007ffe0ff */
[----:B------:R-:W-:-:S04]  /*0740*/  IMAD.WIDE.U32 R18, R25, 0x4, R8 ;  /* 0x0000000419127825 */ /* 0x000fc800078e0008 */
[----:B--2--5:R-:W-:Y:S01]  /*0750*/  FFMA R23, R14, R16, R21 ;  /* 0x000000100e177223 */ /* 0x024fe20000000015 */
[----:B------:R-:W-:-:S04]  /*0760*/  IMAD.WIDE.U32 R20, R27, 0x4, R6 ;  /* 0x000000041b147825 */ /* 0x000fc800078e0006 */
[----:B------:R1:W-:Y:S04]  /*0770*/  STG.E desc[UR4][R12.64], R23 ;  /* 0x000000170c007986 */ /* 0x0003e8000c101904 */
[----:B------:R-:W2:Y:S04]  /*0780*/  LDG.E R18, desc[UR4][R18.64] ;  /* 0x0000000412127981 */ /* 0x000ea8000c1e1900 */
[----:B------:R-:W2:Y:S01]  /*0790*/  LDG.E R20, desc[UR4][R20.64] ;  /* 0x0000000414147981 */ /* 0x000ea2000c1e1900 */
[----:B------:R-:W-:Y:S02]  /*07a0*/  IADD3 R29, PT, PT, R11, 0x2, RZ ;  /* 0x000000020b1d7810 */ /* 0x000fe40007ffe0ff */
[----:B------:R-:W-:-:S03]  /*07b0*/  IADD3 R27, PT, PT, R27, R0, RZ ;  /* 0x000000001b1b7210 */ /* 0x000fc60007ffe0ff */
[----:B------:R-:W-:-:S04]  /*07c0*/  IMAD.WIDE.U32 R14, R29, 0x4, R8 ;  /* 0x000000041d0e7825 */ /* 0x000fc800078e0008 */
[----:B------:R-:W-:-:S04]  /*07d0*/  IMAD.WIDE.U32 R16, R27, 0x4, R6 ;  /* 0x000000041b107825 */ /* 0x000fc800078e0006 */
[----:B--2---:R-:W-:-:S05]  /*07e0*/  FFMA R25, R18, R20, R23 ;  /* 0x0000001412197223 */ /* 0x004fca0000000017 */
[----:B------:R2:W-:Y:S04]  /*07f0*/  STG.E desc[UR4][R12.64], R25 ;  /* 0x000000190c007986 */ /* 0x0005e8000c101904 */
[----:B------:R-:W3:Y:S04]  /*0800*/  LDG.E R14, desc[UR4][R14.64] ;  /* 0x000000040e0e7981 */ /* 0x000ee8000c1e1900 */
[----:B------:R-:W3:Y:S01]  /*0810*/  LDG.E R16, desc[UR4][R16.64] ;  /* 0x0000000410107981 */ /* 0x000ee2000c1e1900 */
[----:B-1----:R-:W-:Y:S02]  /*0820*/  IADD3 R23, PT, PT, R11, 0x3, RZ ;  /* 0x000000030b177810 */ /* 0x002fe40007ffe0ff */
[----:B------:R-:W-:-:S03]  /*0830*/  IADD3 R27, PT, PT, R27, R0, RZ ;  /* 0x000000001b1b7210 */ /* 0x000fc60007ffe0ff */
[----:B------:R-:W-:-:S04]  /*0840*/  IMAD.WIDE.U32 R8, R23, 0x4, R8 ;  /* 0x0000000417087825 */ /* 0x000fc800078e0008 */
[----:B------:R-:W-:-:S04]  /*0850*/  IMAD.WIDE.U32 R6, R27, 0x4, R6 ;  /* 0x000000041b067825 */ /* 0x000fc800078e0006 */
[----:B---3--:R-:W-:-:S05]  /*0860*/  FFMA R11, R14, R16, R25 ;  /* 0x000000100e0b7223 */ /* 0x008fca0000000019 */
[----:B------:R2:W-:Y:S04]  /*0870*/  STG.E desc[UR4][R12.64], R11 ;  /* 0x0000000b0c007986 */ /* 0x0005e8000c101904 */
[----:B------:R-:W3:Y:S04]  /*0880*/  LDG.E R8, desc[UR4][R8.64] ;  /* 0x0000000408087981 */ /* 0x000ee8000c1e1900 */
[----:B------:R-:W3:Y:S01]  /*0890*/  LDG.E R6, desc[UR4][R6.64] ;  /* 0x0000000406067981 */ /* 0x000ee2000c1e1900 */
[----:B------:R-:W-:Y:S01]  /*08a0*/  IADD3 R4, PT, PT, R4, 0x4, RZ ;  /* 0x0000000404047810 */ /* 0x000fe20007ffe0ff */
[----:B---3--:R-:W-:-:S05]  /*08b0*/  FFMA R21, R8, R6, R11 ;  /* 0x0000000608157223 */ /* 0x008fca000000000b */
[----:B------:R2:W-:Y:S02]  /*08c0*/  STG.E desc[UR4][R12.64], R21 ;  /* 0x000000150c007986 */ /* 0x0005e4000c101904 */
.L_x_5:
[----:B------:R-:W-:Y:S05]  /*08d0*/  @!P1 EXIT ;  /* 0x000000000000994d */ /* 0x000fea0003800000 */
[----:B------:R-:W-:Y:S02]  /*08e0*/  ISETP.NE.AND P0, PT, R10, 0x1, PT ;  /* 0x000000010a00780c */ /* 0x000fe40003f05270 */
[----:B------:R-:W-:-:S04]  /*08f0*/  LOP3.LUT R2, R0, 0x1, RZ, 0xc0, !PT ;  /* 0x0000000100027812 */ /* 0x000fc800078ec0ff */
[----:B------:R-:W-:-:S07]  /*0900*/  ISETP.NE.U32.AND P1, PT, R2, 0x1, PT ;  /* 0x000000010200780c */ /* 0x000fce0003f25070 */
        /* <DEDUP_REMOVED lines=12> */
[----:B------:R-:W-:-:S04]  /*09d0*/  IMAD.WIDE.U32 R6, R19, 0x4, R6 ;  /* 0x0000000413067825 */ /* 0x000fc800078e0006 */
[----:B--2--5:R-:W-:-:S05]  /*09e0*/  FFMA R17, R10, R14, R21 ;  /* 0x0000000e0a117223 */ /* 0x024fca0000000015 */
[----:B------:R3:W-:Y:S04]  /*09f0*/  STG.E desc[UR4][R12.64], R17 ;  /* 0x000000110c007986 */ /* 0x0007e8000c101904 */
[----:B------:R-:W2:Y:S04]  /*0a00*/  LDG.E R8, desc[UR4][R8.64] ;  /* 0x0000000408087981 */ /* 0x000ea8000c1e1900 */
[----:B------:R-:W2:Y:S01]  /*0a10*/  LDG.E R6, desc[UR4][R6.64] ;  /* 0x0000000406067981 */ /* 0x000ea2000c1e1900 */
[----:B------:R-:W-:Y:S01]  /*0a20*/  IADD3 R4, PT, PT, R4, 0x2, RZ ;  /* 0x0000000204047810 */ /* 0x000fe20007ffe0ff */
[----:B--2---:R-:W-:-:S05]  /*0a30*/  FFMA R21, R8, R6, R17 ;  /* 0x0000000608157223 */ /* 0x004fca0000000011 */
[----:B------:R3:W-:Y:S02]  /*0a40*/  STG.E desc[UR4][R12.64], R21 ;  /* 0x000000150c007986 */ /* 0x0007e4000c101904 */
.L_x_6:
[----:B------:R-:W-:Y:S05]  /*0a50*/  @P1 EXIT ;  /* 0x000000000000194d */ /* 0x000fea0003800000 */
[----:B------:R-:W4:Y:S01]  /*0a60*/  LDC.64 R6, c[0x0][0x380] ;  /* 0x0000e000ff067b82 */ /* 0x000f220000000a00 */
[-C--:B------:R-:W-:Y:S02]  /*0a70*/  IMAD R3, R3, R0.reuse, R4 ;  /* 0x0000000003037224 */ /* 0x080fe400078e0204 */
[----:B------:R-:W-:-:S05]  /*0a80*/  IMAD R5, R4, R0, R5 ;  /* 0x0000000004057224 */ /* 0x000fca00078e0205 */
[----:B------:R-:W0:Y:S01]  /*0a90*/  LDC.64 R8, c[0x0][0x388] ;  /* 0x0000e200ff087b82 */ /* 0x000e220000000a00 */
[----:B----4-:R-:W-:-:S06]  /*0aa0*/  IMAD.WIDE.U32 R2, R3, 0x4, R6 ;  /* 0x0000000403027825 */ /* 0x010fcc00078e0006 */
[----:B------:R-:W1:Y:S01]  /*0ab0*/  LDG.E R2, desc[UR4][R2.64] ;  /* 0x0000000402027981 */ /* 0x000e62000c1e1900 */
[----:B0-----:R-:W-:-:S06]  /*0ac0*/  IMAD.WIDE.U32 R4, R5, 0x4, R8 ;  /* 0x0000000405047825 */ /* 0x001fcc00078e0008 */
[----:B------:R-:W1:Y:S02]  /*0ad0*/  LDG.E R4, desc[UR4][R4.64] ;  /* 0x0000000404047981 */ /* 0x000e64000c1e1900 */
[----:B-123-5:R-:W-:-:S05]  /*0ae0*/  FFMA R21, R2, R4, R21 ;  /* 0x0000000402157223 */ /* 0x02efca0000000015 */
[----:B------:R-:W-:Y:S01]  /*0af0*/  STG.E desc[UR4][R12.64], R21 ;  /* 0x000000150c007986 */ /* 0x000fe2000c101904 */
[----:B------:R-:W-:Y:S05]  /*0b00*/  EXIT ;  /* 0x000000000000794d */ /* 0x000fea0003800000 */
.L_x_7:
        /* <DEDUP_REMOVED lines=15> */
.L_x_9:


//--------------------- .nv.shared._Z11MatrixMulShPfS_S_i --------------------------
	.section	.nv.shared._Z11MatrixMulShPfS_S_i,"aw",@nobits
	.sectionflags	@""
	.align	4
.nv.shared._Z11MatrixMulShPfS_S_i:
	.zero		3072


//--------------------- .nv.shared.reserved.0     --------------------------
	.section	.nv.shared.reserved.0,"aw",@nobits
	.weak		__nv_reservedSMEM_offset_0_alias
	.size		__nv_reservedSMEM_offset_0_alias, 0, 64
	.other		__nv_reservedSMEM_offset_0_alias,@"STO_CUDA_RESERVED_SHARED STV_DEFAULT"
__nv_reservedSMEM_offset_0_alias:
	.zero		0
	.zero		64


//--------------------- .nv.constant0._Z11MatrixMulShPfS_S_i --------------------------
	.section	.nv.constant0._Z11MatrixMulShPfS_S_i,"a",@progbits
	.sectionflags	@""
	.align	4
.nv.constant0._Z11MatrixMulShPfS_S_i:
	.zero		924


//--------------------- .nv.constant0._Z9MatrixMulPfS_S_i --------------------------
	.section	.nv.constant0._Z9MatrixMulPfS_S_i,"a",@progbits
	.sectionflags	@""
	.align	4
.nv.constant0._Z9MatrixMulPfS_S_i:
	.zero		924


//--------------------- SYMBOLS --------------------------

	.type		.nv.reservedSmem.offset0,@object
	.size		.nv.reservedSmem.offset0,0x4
	.type		.nv.reservedSmem.cap,@object
	.size		.nv.reservedSmem.cap,0x4
